//
// Generated by NVIDIA NVVM Compiler
//
// Compiler Build ID: CL-36424714
// Cuda compilation tools, release 13.0, V13.0.88
// Based on NVVM 20.0.0
//

.version 9.0
.target sm_100
.address_size 64

	// .globl	_Z7addVecsPiS_S_

.visible .entry _Z7addVecsPiS_S_(
	.param .u64 .ptr .align 1 _Z7addVecsPiS_S__param_0,
	.param .u64 .ptr .align 1 _Z7addVecsPiS_S__param_1,
	.param .u64 .ptr .align 1 _Z7addVecsPiS_S__param_2
)
{
	.reg .b32 	%r<5>;
	.reg .b64 	%rd<11>;

	ld.param.u64 	%rd1, [_Z7addVecsPiS_S__param_0];
	ld.param.u64 	%rd2, [_Z7addVecsPiS_S__param_1];
	ld.param.u64 	%rd3, [_Z7addVecsPiS_S__param_2];
	cvta.to.global.u64 	%rd4, %rd1;
	cvta.to.global.u64 	%rd5, %rd3;
	cvta.to.global.u64 	%rd6, %rd2;
	mov.u32 	%r1, %tid.x;
	mul.wide.u32 	%rd7, %r1, 4;
	add.s64 	%rd8, %rd6, %rd7;
	ld.global.u32 	%r2, [%rd8];
	add.s64 	%rd9, %rd5, %rd7;
	ld.global.u32 	%r3, [%rd9];
	add.s32 	%r4, %r3, %r2;
	add.s64 	%rd10, %rd4, %rd7;
	st.global.u32 	[%rd10+536870912], %r4;
	ret;

}


// ===== COMPILED SASS (sm_100) =====

	.target	sm_100

	.elftype	@"ET_EXEC"


//--------------------- .note.nv.tkinfo           --------------------------
	.section	.note.nv.tkinfo,"",@"SHT_NOTE"
	.sectionflags	@"SHF_NOTE_NV_TKINFO"
	.tkinfo
        /*0018*/ 	.word	0x00000002
        /*0030*/ 	.string	""
        /*0030*/ 	.string	"ptxas"
        /*0030*/ 	.string	"Cuda compilation tools, release 13.0, V13.0.88"
        /*0030*/ 	.string	"Build cuda_13.0.r13.0/compiler.36424714_0"
        /*0030*/ 	.string	"-arch sm_100 -m 64 "



//--------------------- .note.nv.cuinfo           --------------------------
	.section	.note.nv.cuinfo,"",@"SHT_NOTE"
	.sectionflags	@"SHF_NOTE_NV_CUINFO"
        /*0018*/ 	.short	0x0002
        /*001a*/ 	.short	0x0064
        /*001c*/ 	.short	0x0082
	.zero		2


//--------------------- .nv.info                  --------------------------
	.section	.nv.info,"",@"SHT_CUDA_INFO"
	.align	4


	//----- nvinfo : EIATTR_REGCOUNT
	.align		4
        /*0000*/ 	.byte	0x04, 0x2f
        /*0002*/ 	.short	(.L_1 - .L_0)
	.align		4
.L_0:
        /*0004*/ 	.word	index@(_Z7addVecsPiS_S_)
        /*0008*/ 	.word	0x0000000c


	//----- nvinfo : EIATTR_FRAME_SIZE
	.align		4
.L_1:
        /*000c*/ 	.byte	0x04, 0x11
        /*000e*/ 	.short	(.L_3 - .L_2)
	.align		4
.L_2:
        /*0010*/ 	.word	index@(_Z7addVecsPiS_S_)
        /*0014*/ 	.word	0x00000000


	//----- nvinfo : EIATTR_MIN_STACK_SIZE
	.align		4
.L_3:
        /*0018*/ 	.byte	0x04, 0x12
        /*001a*/ 	.short	(.L_5 - .L_4)
	.align		4
.L_4:
        /*001c*/ 	.word	index@(_Z7addVecsPiS_S_)
        /*0020*/ 	.word	0x00000000
.L_5:


//--------------------- .nv.compat                --------------------------
	.section	.nv.compat,"",@"SHT_CUDA_COMPAT_INFO"
	.align	4
        /*0000*/ 	.byte	0x02, 0x09, 0x00, 0x00, 0x02, 0x02, 0x01, 0x00, 0x02, 0x05, 0x05, 0x00, 0x03, 0x07, 0x01, 0x01
        /*0010*/ 	.byte	0x02, 0x03, 0x00, 0x00, 0x02, 0x06, 0x01, 0x00, 0x04, 0x0b, 0x08, 0x00, 0x09, 0x00, 0x00, 0x00
        /*0020*/ 	.byte	0x00, 0x00, 0x00, 0x00


//--------------------- .nv.info._Z7addVecsPiS_S_ --------------------------
	.section	.nv.info._Z7addVecsPiS_S_,"",@"SHT_CUDA_INFO"
	.sectionflags	@""
	.align	4


	//----- nvinfo : EIATTR_CUDA_API_VERSION
	.align		4
        /*0000*/ 	.byte	0x04, 0x37
        /*0002*/ 	.short	(.L_7 - .L_6)
.L_6:
        /*0004*/ 	.word	0x00000082


	//----- nvinfo : EIATTR_KPARAM_INFO
	.align		4
.L_7:
        /*0008*/ 	.byte	0x04, 0x17
        /*000a*/ 	.short	(.L_9 - .L_8)
.L_8:
        /*000c*/ 	.word	0x00000000
        /*0010*/ 	.short	0x0002
        /*0012*/ 	.short	0x0010
        /*0014*/ 	.byte	0x00, 0xf5, 0x21, 0x00


	//----- nvinfo : EIATTR_KPARAM_INFO
	.align		4
.L_9:
        /*0018*/ 	.byte	0x04, 0x17
        /*001a*/ 	.short	(.L_11 - .L_10)
.L_10:
        /*001c*/ 	.word	0x00000000
        /*0020*/ 	.short	0x0001
        /*0022*/ 	.short	0x0008
        /*0024*/ 	.byte	0x00, 0xf5, 0x21, 0x00


	//----- nvinfo : EIATTR_KPARAM_INFO
	.align		4
.L_11:
        /*0028*/ 	.byte	0x04, 0x17
        /*002a*/ 	.short	(.L_13 - .L_12)
.L_12:
        /*002c*/ 	.word	0x00000000
        /*0030*/ 	.short	0x0000
        /*0032*/ 	.short	0x0000
        /*0034*/ 	.byte	0x00, 0xf5, 0x21, 0x00


	//----- nvinfo : EIATTR_SPARSE_MMA_MASK
	.align		4
.L_13:
        /*0038*/ 	.byte	0x03, 0x50
        /*003a*/ 	.short	0x0000


	//----- nvinfo : EIATTR_MAXREG_COUNT
	.align		4
        /*003c*/ 	.byte	0x03, 0x1b
        /*003e*/ 	.short	0x00ff


	//----- nvinfo : EIATTR_MERCURY_ISA_VERSION
	.align		4
        /*0040*/ 	.byte	0x03, 0x5f
        /*0042*/ 	.short	0x0101


	//----- nvinfo : EIATTR_VRC_CTA_INIT_COUNT
	.align		4
        /*0044*/ 	.byte	0x02, 0x4a
	.zero		1
	.zero		1


	//----- nvinfo : EIATTR_EXIT_INSTR_OFFSETS
	.align		4
        /*0048*/ 	.byte	0x04, 0x1c
        /*004a*/ 	.short	(.L_15 - .L_14)


	//   ....[0]....
.L_14:
        /*004c*/ 	.word	0x000000f0


	//----- nvinfo : EIATTR_CBANK_PARAM_SIZE
	.align		4
.L_15:
        /*0050*/ 	.byte	0x03, 0x19
        /*0052*/ 	.short	0x0018


	//----- nvinfo : EIATTR_PARAM_CBANK
	.align		4
        /*0054*/ 	.byte	0x04, 0x0a
        /*0056*/ 	.short	(.L_17 - .L_16)
	.align		4
.L_16:
        /*0058*/ 	.word	index@(.nv.constant0._Z7addVecsPiS_S_)
        /*005c*/ 	.short	0x0380
        /*005e*/ 	.short	0x0018


	//----- nvinfo : EIATTR_SW_WAR
	.align		4
.L_17:
        /*0060*/ 	.byte	0x04, 0x36
        /*0062*/ 	.short	(.L_19 - .L_18)
.L_18:
        /*0064*/ 	.word	0x00000008
.L_19:


//--------------------- .nv.callgraph             --------------------------
	.section	.nv.callgraph,"",@"SHT_CUDA_CALLGRAPH"
	.align	4
	.sectionentsize	8
	.align		4
        /*0000*/ 	.word	0x00000000
	.align		4
        /*0004*/ 	.word	0xffffffff
	.align		4
        /*0008*/ 	.word	0x00000000
	.align		4
        /*000c*/ 	.word	0xfffffffe
	.align		4
        /*0010*/ 	.word	0x00000000
	.align		4
        /*0014*/ 	.word	0xfffffffd
	.align		4
        /*0018*/ 	.word	0x00000000
	.align		4
        /*001c*/ 	.word	0xfffffffc


//--------------------- .text._Z7addVecsPiS_S_    --------------------------
	.section	.text._Z7addVecsPiS_S_,"ax",@progbits
	.align	128
        .global         _Z7addVecsPiS_S_
        .type           _Z7addVecsPiS_S_,@function
        .size           _Z7addVecsPiS_S_,(.L_x_1 - _Z7addVecsPiS_S_)
        .other          _Z7addVecsPiS_S_,@"STO_CUDA_ENTRY STV_DEFAULT"
_Z7addVecsPiS_S_:
.text._Z7addVecsPiS_S_:
[----:B------:R-:W-:Y:S01]  /*0000*/  LDC R1, c[0x0][0x37c] ;  /* 0x0000df00ff017b82 */ /* 0x000fe20000000800 */
[----:B------:R-:W0:Y:S07]  /*0010*/  S2R R9, SR_TID.X ;  /* 0x0000000000097919 */ /* 0x000e2e0000002100 */
[----:B------:R-:W0:Y:S01]  /*0020*/  LDC.64 R2, c[0x0][0x388] ;  /* 0x0000e200ff027b82 */ /* 0x000e220000000a00 */
[----:B------:R-:W1:Y:S07]  /*0030*/  LDCU.64 UR4, c[0x0][0x358] ;  /* 0x00006b00ff0477ac */ /* 0x000e6e0008000a00 */
[----:B------:R-:W2:Y:S08]  /*0040*/  LDC.64 R4, c[0x0][0x390] ;  /* 0x0000e400ff047b82 */ /* 0x000eb00000000a00 */
[----:B------:R-:W3:Y:S01]  /*0050*/  LDC.64 R6, c[0x0][0x380] ;  /* 0x0000e000ff067b82 */ /* 0x000ee20000000a00 */
[----:B0-----:R-:W-:-:S04]  /*0060*/  IMAD.WIDE.U32 R2, R9, 0x4, R2 ;  /* 0x0000000409027825 */ /* 0x001fc800078e0002 */
[C---:B--2---:R-:W-:Y:S02]  /*0070*/  IMAD.WIDE.U32 R4, R9.reuse, 0x4, R4 ;  /* 0x0000000409047825 */ /* 0x044fe400078e0004 */
[----:B-1----:R-:W2:Y:S04]  /*0080*/  LDG.E R2, desc[UR4][R2.64] ;  /* 0x0000000402027981 */ /* 0x002ea8000c1e1900 */
[----:B------:R-:W2:Y:S01]  /*0090*/  LDG.E R5, desc[UR4][R4.64] ;  /* 0x0000000404057981 */ /* 0x000ea2000c1e1900 */
[----:B---3--:R-:W-:-:S03]  /*00a0*/  IMAD.WIDE.U32 R6, R9, 0x4, R6 ;  /* 0x0000000409067825 */ /* 0x008fc600078e0006 */
[----:B------:R-:W-:-:S04]  /*00b0*/  IADD3 R6, P0, PT, R6, 0x20000000, RZ ;  /* 0x2000000006067810 */ /* 0x000fc80007f1e0ff */
[----:B------:R-:W-:Y:S02]  /*00c0*/  IADD3.X R7, PT, PT, RZ, R7, RZ, P0, !PT ;  /* 0x00000007ff077210 */ /* 0x000fe400007fe4ff */
[----:B--2---:R-:W-:-:S05]  /*00d0*/  IADD3 R9, PT, PT, R2, R5, RZ ;  /* 0x0000000502097210 */ /* 0x004fca0007ffe0ff */
[----:B------:R-:W-:Y:S01]  /*00e0*/  STG.E desc[UR4][R6.64], R9 ;  /* 0x0000000906007986 */ /* 0x000fe2000c101904 */
[----:B------:R-:W-:Y:S05]  /*00f0*/  EXIT ;  /* 0x000000000000794d */ /* 0x000fea0003800000 */
.L_x_0:
[----:B------:R-:W-:-:S00]  /*0100*/  BRA `(.L_x_0) ;  /* 0xfffffffc00fc7947 */ /* 0x000fc0000383ffff */
[----:B------:R-:W-:-:S00]  /*0110*/  NOP ;  /* 0x0000000000007918 */ /* 0x000fc00000000000 */
        /* <DEDUP_REMOVED lines=14> */
.L_x_1:


//--------------------- .nv.shared.reserved.0     --------------------------
	.section	.nv.shared.reserved.0,"aw",@nobits
	.weak		__nv_reservedSMEM_offset_0_alias
	.size		__nv_reservedSMEM_offset_0_alias, 0, 64
	.other		__nv_reservedSMEM_offset_0_alias,@"STO_CUDA_RESERVED_SHARED STV_DEFAULT"
__nv_reservedSMEM_offset_0_alias:
	.zero		0
	.zero		64


//--------------------- .nv.constant0._Z7addVecsPiS_S_ --------------------------
	.section	.nv.constant0._Z7addVecsPiS_S_,"a",@progbits
	.sectionflags	@""
	.align	4
.nv.constant0._Z7addVecsPiS_S_:
	.zero		920


//--------------------- SYMBOLS --------------------------

	.type		.nv.reservedSmem.offset0,@object
	.size		.nv.reservedSmem.offset0,0x4
